	.headerflags	@"EF_CUDA_TEXMODE_UNIFIED EF_CUDA_64BIT_ADDRESS EF_CUDA_ACCELERATORS EF_CUDA_SM90 EF_CUDA_VIRTUAL_SM(EF_CUDA_SM90)"
	.elftype	@"ET_EXEC"


//--------------------- .nv.info                  --------------------------
	.section	.nv.info,"",@"SHT_CUDA_INFO"
	.align	4


	//----- nvinfo : EIATTR_REGCOUNT
	.align		4
        /*0000*/ 	.byte	0x04, 0x2f
        /*0002*/ 	.short	(.L_1 - .L_0)
	.align		4
.L_0:
        /*0004*/ 	.word	index@(triton_poi_fused_convolution_relu_threshold_backward_34)
        /*0008*/ 	.word	0x0000000c


	//----- nvinfo : EIATTR_MIN_STACK_SIZE
	.align		4
.L_1:
        /*000c*/ 	.byte	0x04, 0x12
        /*000e*/ 	.short	(.L_3 - .L_2)
	.align		4
.L_2:
        /*0010*/ 	.word	index@(triton_poi_fused_convolution_relu_threshold_backward_34)
        /*0014*/ 	.word	0x00000000


	//----- nvinfo : EIATTR_FRAME_SIZE
	.align		4
.L_3:
        /*0018*/ 	.byte	0x04, 0x11
        /*001a*/ 	.short	(.L_5 - .L_4)
	.align		4
.L_4:
        /*001c*/ 	.word	index@(triton_poi_fused_convolution_relu_threshold_backward_34)
        /*0020*/ 	.word	0x00000000


	//----- nvinfo : EIATTR_MIN_STACK_SIZE
	.align		4
.L_5:
        /*0024*/ 	.byte	0x04, 0x12
        /*0026*/ 	.short	(.L_7 - .L_6)
	.align		4
.L_6:
        /*0028*/ 	.word	index@(triton_poi_fused_convolution_relu_threshold_backward_34)
        /*002c*/ 	.word	0x00000000
.L_7:


//--------------------- .nv.info.triton_poi_fused_convolution_relu_threshold_backward_34 --------------------------
	.section	.nv.info.triton_poi_fused_convolution_relu_threshold_backward_34,"",@"SHT_CUDA_INFO"
	.sectionflags	@""
	.align	4


	//----- nvinfo : EIATTR_CUDA_API_VERSION
	.align		4
        /*0000*/ 	.byte	0x04, 0x37
        /*0002*/ 	.short	(.L_9 - .L_8)
.L_8:
        /*0004*/ 	.word	0x0000007c


	//----- nvinfo : EIATTR_KPARAM_INFO
	.align		4
.L_9:
        /*0008*/ 	.byte	0x04, 0x17
        /*000a*/ 	.short	(.L_11 - .L_10)
.L_10:
        /*000c*/ 	.word	0x00000000
        /*0010*/ 	.short	0x0003
        /*0012*/ 	.short	0x0018
        /*0014*/ 	.byte	0x00, 0xf0, 0x11, 0x00


	//----- nvinfo : EIATTR_KPARAM_INFO
	.align		4
.L_11:
        /*0018*/ 	.byte	0x04, 0x17
        /*001a*/ 	.short	(.L_13 - .L_12)
.L_12:
        /*001c*/ 	.word	0x00000000
        /*0020*/ 	.short	0x0002
        /*0022*/ 	.short	0x0010
        /*0024*/ 	.byte	0x00, 0xf4, 0x21, 0x00


	//----- nvinfo : EIATTR_KPARAM_INFO
	.align		4
.L_13:
        /*0028*/ 	.byte	0x04, 0x17
        /*002a*/ 	.short	(.L_15 - .L_14)
.L_14:
        /*002c*/ 	.word	0x00000000
        /*0030*/ 	.short	0x0001
        /*0032*/ 	.short	0x0008
        /*0034*/ 	.byte	0x00, 0xf4, 0x21, 0x00


	//----- nvinfo : EIATTR_KPARAM_INFO
	.align		4
.L_15:
        /*0038*/ 	.byte	0x04, 0x17
        /*003a*/ 	.short	(.L_17 - .L_16)
.L_16:
        /*003c*/ 	.word	0x00000000
        /*0040*/ 	.short	0x0000
        /*0042*/ 	.short	0x0000
        /*0044*/ 	.byte	0x00, 0xf4, 0x21, 0x00


	//----- nvinfo : EIATTR_SPARSE_MMA_MASK
	.align		4
.L_17:
        /*0048*/ 	.byte	0x03, 0x50
        /*004a*/ 	.short	0x0000


	//----- nvinfo : EIATTR_MAXREG_COUNT
	.align		4
        /*004c*/ 	.byte	0x03, 0x1b
        /*004e*/ 	.short	0x00ff


	//----- nvinfo : EIATTR_EXIT_INSTR_OFFSETS
	.align		4
        /*0050*/ 	.byte	0x04, 0x1c
        /*0052*/ 	.short	(.L_19 - .L_18)


	//   ....[0]....
.L_18:
        /*0054*/ 	.word	0x00000200


	//----- nvinfo : EIATTR_REQNTID
	.align		4
.L_19:
        /*0058*/ 	.byte	0x04, 0x10
        /*005a*/ 	.short	(.L_21 - .L_20)
.L_20:
        /*005c*/ 	.word	0x00000080
        /*0060*/ 	.word	0x00000001
        /*0064*/ 	.word	0x00000001


	//----- nvinfo : EIATTR_CBANK_PARAM_SIZE
	.align		4
.L_21:
        /*0068*/ 	.byte	0x03, 0x19
        /*006a*/ 	.short	0x001c


	//----- nvinfo : EIATTR_PARAM_CBANK
	.align		4
        /*006c*/ 	.byte	0x04, 0x0a
        /*006e*/ 	.short	(.L_23 - .L_22)
	.align		4
.L_22:
        /*0070*/ 	.word	index@(.nv.constant0.triton_poi_fused_convolution_relu_threshold_backward_34)
        /*0074*/ 	.short	0x0210
        /*0076*/ 	.short	0x001c


	//----- nvinfo : EIATTR_SW_WAR
	.align		4
.L_23:
        /*0078*/ 	.byte	0x04, 0x36
        /*007a*/ 	.short	(.L_25 - .L_24)
.L_24:
        /*007c*/ 	.word	0x00000008
.L_25:


//--------------------- .nv.callgraph             --------------------------
	.section	.nv.callgraph,"",@"SHT_CUDA_CALLGRAPH"
	.align	4
	.sectionentsize	8
	.align		4
        /*0000*/ 	.word	0x00000000
	.align		4
        /*0004*/ 	.word	0xffffffff
	.align		4
        /*0008*/ 	.word	0x00000000
	.align		4
        /*000c*/ 	.word	0xfffffffe
	.align		4
        /*0010*/ 	.word	0x00000000
	.align		4
        /*0014*/ 	.word	0xfffffffd
	.align		4
        /*0018*/ 	.word	0x00000000
	.align		4
        /*001c*/ 	.word	0xfffffffc


//--------------------- .text.triton_poi_fused_convolution_relu_threshold_backward_34 --------------------------
	.section	.text.triton_poi_fused_convolution_relu_threshold_backward_34,"ax",@progbits
	.align	128
        .global         triton_poi_fused_convolution_relu_threshold_backward_34
        .type           triton_poi_fused_convolution_relu_threshold_backward_34,@function
        .size           triton_poi_fused_convolution_relu_threshold_backward_34,(.L_x_1 - triton_poi_fused_convolution_relu_threshold_backward_34)
        .other          triton_poi_fused_convolution_relu_threshold_backward_34,@"STO_CUDA_ENTRY STV_DEFAULT"
triton_poi_fused_convolution_relu_threshold_backward_34:
.text.triton_poi_fused_convolution_relu_threshold_backward_34:
[----:B------:R-:W-:Y:S01]  /*0000*/  LDC R1, c[0x0][0x28] ;  /* 0x00000a00ff017b82 */ /* 0x000fe20000000800 */
[----:B------:R-:W1:Y:S07]  /*0010*/  S2R R0, SR_TID.X ;  /* 0x0000000000007919 */ /* 0x000e6e0000002100 */
[----:B------:R-:W2:Y:S01]  /*0020*/  LDC.64 R2, c[0x0][0x210] ;  /* 0x00008400ff027b82 */ /* 0x000ea20000000a00 */
[----:B------:R-:W-:Y:S01]  /*0030*/  ULDC.64 UR4, c[0x0][0x208] ;  /* 0x0000820000047ab9 */ /* 0x000fe20000000a00 */
[----:B------:R-:W-:Y:S01]  /*0040*/  ULDC.64 UR6, c[0x0][0x220] ;  /* 0x0000880000067ab9 */ /* 0x000fe20000000a00 */
[----:B------:R-:W3:Y:S05]  /*0050*/  S2R R7, SR_CTAID.X ;  /* 0x0000000000077919 */ /* 0x000eea0000002500 */
[----:B------:R-:W4:Y:S01]  /*0060*/  LDC.64 R4, c[0x0][0x218] ;  /* 0x00008600ff047b82 */ /* 0x000f220000000a00 */
[----:B-1----:R-:W-:-:S05]  /*0070*/  IMAD.SHL.U32 R0, R0, 0x2, RZ ;  /* 0x0000000200007824 */ /* 0x002fca00078e00ff */
[----:B------:R-:W-:-:S05]  /*0080*/  LOP3.LUT R0, R0, 0xfe, RZ, 0xc0, !PT ;  /* 0x000000fe00007812 */ /* 0x000fca00078ec0ff */
[----:B---3--:R-:W-:-:S04]  /*0090*/  IMAD R7, R7, 0x100, R0 ;  /* 0x0000010007077824 */ /* 0x008fc800078e0200 */
[----:B------:R-:W-:-:S04]  /*00a0*/  IMAD.HI R0, R7, 0x2aaaaaab, RZ ;  /* 0x2aaaaaab07007827 */ /* 0x000fc800078e02ff */
[----:B--2---:R-:W-:Y:S01]  /*00b0*/  IMAD.WIDE R2, R7, 0x4, R2 ;  /* 0x0000000407027825 */ /* 0x004fe200078e0202 */
[----:B------:R-:W-:-:S04]  /*00c0*/  SHF.R.U32.HI R9, RZ, 0x1f, R0 ;  /* 0x0000001fff097819 */ /* 0x000fc80000011600 */
[----:B------:R-:W-:Y:S01]  /*00d0*/  LEA.HI R0, R0, R9, RZ, 0x1b ;  /* 0x0000000900007211 */ /* 0x000fe200078fd8ff */
[----:B------:R-:W2:Y:S04]  /*00e0*/  LDG.E.64 R2, desc[UR4][R2.64] ;  /* 0x0000000402027981 */ /* 0x000ea8000c1e1b00 */
[----:B------:R-:W-:-:S04]  /*00f0*/  IMAD R9, R0, -0xc0, R7 ;  /* 0xffffff4000097824 */ /* 0x000fc800078e0207 */
[----:B----4-:R-:W-:-:S06]  /*0100*/  IMAD.WIDE R4, R9, 0x4, R4 ;  /* 0x0000000409047825 */ /* 0x010fcc00078e0204 */
[----:B------:R-:W2:Y:S02]  /*0110*/  LDG.E.EL.64 R4, desc[UR4][R4.64] ;  /* 0x0000000404047981 */ /* 0x000ea4000c2e1b00 */
[C---:B--2---:R-:W-:Y:S01]  /*0120*/  FADD R0, R2.reuse, R4 ;  /* 0x0000000402007221 */ /* 0x044fe20000000000 */
[C---:B------:R-:W-:Y:S01]  /*0130*/  FADD R6, R3.reuse, R5 ;  /* 0x0000000503067221 */ /* 0x040fe20000000000 */
[----:B------:R-:W-:Y:S02]  /*0140*/  FSETP.GEU.AND P1, PT, R2, -R4, PT ;  /* 0x800000040200720b */ /* 0x000fe40003f2e000 */
[----:B------:R-:W-:Y:S02]  /*0150*/  FSETP.GEU.AND P0, PT, R3, -R5, PT ;  /* 0x800000050300720b */ /* 0x000fe40003f0e000 */
[----:B------:R-:W-:Y:S02]  /*0160*/  FSEL R0, R0, RZ, P1 ;  /* 0x000000ff00007208 */ /* 0x000fe40000800000 */
[----:B------:R-:W-:-:S02]  /*0170*/  FSEL R6, R6, RZ, P0 ;  /* 0x000000ff06067208 */ /* 0x000fc40000000000 */
[----:B------:R-:W-:Y:S02]  /*0180*/  FSETP.GTU.AND P1, PT, R0, RZ, PT ;  /* 0x000000ff0000720b */ /* 0x000fe40003f2c000 */
[----:B------:R-:W-:Y:S02]  /*0190*/  FSETP.GTU.AND P0, PT, R6, RZ, PT ;  /* 0x000000ff0600720b */ /* 0x000fe40003f0c000 */
[----:B------:R-:W-:Y:S02]  /*01a0*/  SEL R0, RZ, 0x1, P1 ;  /* 0x00000001ff007807 */ /* 0x000fe40000800000 */
[----:B------:R-:W-:Y:S02]  /*01b0*/  SEL R5, RZ, 0x100, P0 ;  /* 0x00000100ff057807 */ /* 0x000fe40000000000 */
[----:B------:R-:W-:-:S03]  /*01c0*/  IADD3 R2, P2, R7, UR6, RZ ;  /* 0x0000000607027c10 */ /* 0x000fc6000ff5e0ff */
[----:B------:R-:W-:Y:S01]  /*01d0*/  IMAD.IADD R5, R0, 0x1, R5 ;  /* 0x0000000100057824 */ /* 0x000fe200078e0205 */
[----:B------:R-:W-:-:S05]  /*01e0*/  LEA.HI.X.SX32 R3, R7, UR7, 0x1, P2 ;  /* 0x0000000707037c11 */ /* 0x000fca00090f0eff */
[----:B------:R-:W-:Y:S01]  /*01f0*/  STG.E.U16 desc[UR4][R2.64], R5 ;  /* 0x0000000502007986 */ /* 0x000fe2000c101504 */
[----:B------:R-:W-:Y:S05]  /*0200*/  EXIT ;  /* 0x000000000000794d */ /* 0x000fea0003800000 */
.L_x_0:
[----:B------:R-:W-:-:S00]  /*0210*/  BRA `(.L_x_0) ;  /* 0xfffffffc00fc7947 */ /* 0x000fc0000383ffff */
[----:B------:R-:W-:-:S00]  /*0220*/  NOP ;  /* 0x0000000000007918 */ /* 0x000fc00000000000 */
        /* <DEDUP_REMOVED lines=13> */
.L_x_1:


//--------------------- .nv.constant0.triton_poi_fused_convolution_relu_threshold_backward_34 --------------------------
	.section	.nv.constant0.triton_poi_fused_convolution_relu_threshold_backward_34,"a",@progbits
	.sectionflags	@""
	.align	4
.nv.constant0.triton_poi_fused_convolution_relu_threshold_backward_34:
	.zero		556
